	.headerflags	@"EF_CUDA_TEXMODE_UNIFIED EF_CUDA_64BIT_ADDRESS EF_CUDA_ACCELERATORS EF_CUDA_SM90 EF_CUDA_VIRTUAL_SM(EF_CUDA_SM90)"
	.elftype	@"ET_EXEC"


//--------------------- .nv.info                  --------------------------
	.section	.nv.info,"",@"SHT_CUDA_INFO"
	.align	4


	//----- nvinfo : EIATTR_REGCOUNT
	.align		4
        /*0000*/ 	.byte	0x04, 0x2f
        /*0002*/ 	.short	(.L_1 - .L_0)
	.align		4
.L_0:
        /*0004*/ 	.word	index@(triton_poi_fused_add_mul_relu_sigmoid_19)
        /*0008*/ 	.word	0x00000020


	//----- nvinfo : EIATTR_MIN_STACK_SIZE
	.align		4
.L_1:
        /*000c*/ 	.byte	0x04, 0x12
        /*000e*/ 	.short	(.L_3 - .L_2)
	.align		4
.L_2:
        /*0010*/ 	.word	index@(triton_poi_fused_add_mul_relu_sigmoid_19)
        /*0014*/ 	.word	0x00000000


	//----- nvinfo : EIATTR_FRAME_SIZE
	.align		4
.L_3:
        /*0018*/ 	.byte	0x04, 0x11
        /*001a*/ 	.short	(.L_5 - .L_4)
	.align		4
.L_4:
        /*001c*/ 	.word	index@(triton_poi_fused_add_mul_relu_sigmoid_19)
        /*0020*/ 	.word	0x00000000


	//----- nvinfo : EIATTR_MIN_STACK_SIZE
	.align		4
.L_5:
        /*0024*/ 	.byte	0x04, 0x12
        /*0026*/ 	.short	(.L_7 - .L_6)
	.align		4
.L_6:
        /*0028*/ 	.word	index@(triton_poi_fused_add_mul_relu_sigmoid_19)
        /*002c*/ 	.word	0x00000000
.L_7:


//--------------------- .nv.info.triton_poi_fused_add_mul_relu_sigmoid_19 --------------------------
	.section	.nv.info.triton_poi_fused_add_mul_relu_sigmoid_19,"",@"SHT_CUDA_INFO"
	.sectionflags	@""
	.align	4


	//----- nvinfo : EIATTR_CUDA_API_VERSION
	.align		4
        /*0000*/ 	.byte	0x04, 0x37
        /*0002*/ 	.short	(.L_9 - .L_8)
.L_8:
        /*0004*/ 	.word	0x0000007c


	//----- nvinfo : EIATTR_KPARAM_INFO
	.align		4
.L_9:
        /*0008*/ 	.byte	0x04, 0x17
        /*000a*/ 	.short	(.L_11 - .L_10)
.L_10:
        /*000c*/ 	.word	0x00000000
        /*0010*/ 	.short	0x0006
        /*0012*/ 	.short	0x0030
        /*0014*/ 	.byte	0x00, 0xf0, 0x11, 0x00


	//----- nvinfo : EIATTR_KPARAM_INFO
	.align		4
.L_11:
        /*0018*/ 	.byte	0x04, 0x17
        /*001a*/ 	.short	(.L_13 - .L_12)
.L_12:
        /*001c*/ 	.word	0x00000000
        /*0020*/ 	.short	0x0005
        /*0022*/ 	.short	0x0028
        /*0024*/ 	.byte	0x00, 0xf4, 0x21, 0x00


	//----- nvinfo : EIATTR_KPARAM_INFO
	.align		4
.L_13:
        /*0028*/ 	.byte	0x04, 0x17
        /*002a*/ 	.short	(.L_15 - .L_14)
.L_14:
        /*002c*/ 	.word	0x00000000
        /*0030*/ 	.short	0x0004
        /*0032*/ 	.short	0x0020
        /*0034*/ 	.byte	0x00, 0xf4, 0x21, 0x00


	//----- nvinfo : EIATTR_KPARAM_INFO
	.align		4
.L_15:
        /*0038*/ 	.byte	0x04, 0x17
        /*003a*/ 	.short	(.L_17 - .L_16)
.L_16:
        /*003c*/ 	.word	0x00000000
        /*0040*/ 	.short	0x0003
        /*0042*/ 	.short	0x0018
        /*0044*/ 	.byte	0x00, 0xf4, 0x21, 0x00


	//----- nvinfo : EIATTR_KPARAM_INFO
	.align		4
.L_17:
        /*0048*/ 	.byte	0x04, 0x17
        /*004a*/ 	.short	(.L_19 - .L_18)
.L_18:
        /*004c*/ 	.word	0x00000000
        /*0050*/ 	.short	0x0002
        /*0052*/ 	.short	0x0010
        /*0054*/ 	.byte	0x00, 0xf4, 0x21, 0x00


	//----- nvinfo : EIATTR_KPARAM_INFO
	.align		4
.L_19:
        /*0058*/ 	.byte	0x04, 0x17
        /*005a*/ 	.short	(.L_21 - .L_20)
.L_20:
        /*005c*/ 	.word	0x00000000
        /*0060*/ 	.short	0x0001
        /*0062*/ 	.short	0x0008
        /*0064*/ 	.byte	0x00, 0xf4, 0x21, 0x00


	//----- nvinfo : EIATTR_KPARAM_INFO
	.align		4
.L_21:
        /*0068*/ 	.byte	0x04, 0x17
        /*006a*/ 	.short	(.L_23 - .L_22)
.L_22:
        /*006c*/ 	.word	0x00000000
        /*0070*/ 	.short	0x0000
        /*0072*/ 	.short	0x0000
        /*0074*/ 	.byte	0x00, 0xf4, 0x21, 0x00


	//----- nvinfo : EIATTR_SPARSE_MMA_MASK
	.align		4
.L_23:
        /*0078*/ 	.byte	0x03, 0x50
        /*007a*/ 	.short	0x0000


	//----- nvinfo : EIATTR_MAXREG_COUNT
	.align		4
        /*007c*/ 	.byte	0x03, 0x1b
        /*007e*/ 	.short	0x00ff


	//----- nvinfo : EIATTR_EXIT_INSTR_OFFSETS
	.align		4
        /*0080*/ 	.byte	0x04, 0x1c
        /*0082*/ 	.short	(.L_25 - .L_24)


	//   ....[0]....
.L_24:
        /*0084*/ 	.word	0x00000690


	//----- nvinfo : EIATTR_REQNTID
	.align		4
.L_25:
        /*0088*/ 	.byte	0x04, 0x10
        /*008a*/ 	.short	(.L_27 - .L_26)
.L_26:
        /*008c*/ 	.word	0x00000080
        /*0090*/ 	.word	0x00000001
        /*0094*/ 	.word	0x00000001


	//----- nvinfo : EIATTR_CBANK_PARAM_SIZE
	.align		4
.L_27:
        /*0098*/ 	.byte	0x03, 0x19
        /*009a*/ 	.short	0x0034


	//----- nvinfo : EIATTR_PARAM_CBANK
	.align		4
        /*009c*/ 	.byte	0x04, 0x0a
        /*009e*/ 	.short	(.L_29 - .L_28)
	.align		4
.L_28:
        /*00a0*/ 	.word	index@(.nv.constant0.triton_poi_fused_add_mul_relu_sigmoid_19)
        /*00a4*/ 	.short	0x0210
        /*00a6*/ 	.short	0x0034


	//----- nvinfo : EIATTR_SW_WAR
	.align		4
.L_29:
        /*00a8*/ 	.byte	0x04, 0x36
        /*00aa*/ 	.short	(.L_31 - .L_30)
.L_30:
        /*00ac*/ 	.word	0x00000008
.L_31:


//--------------------- .nv.callgraph             --------------------------
	.section	.nv.callgraph,"",@"SHT_CUDA_CALLGRAPH"
	.align	4
	.sectionentsize	8
	.align		4
        /*0000*/ 	.word	0x00000000
	.align		4
        /*0004*/ 	.word	0xffffffff
	.align		4
        /*0008*/ 	.word	0x00000000
	.align		4
        /*000c*/ 	.word	0xfffffffe
	.align		4
        /*0010*/ 	.word	0x00000000
	.align		4
        /*0014*/ 	.word	0xfffffffd
	.align		4
        /*0018*/ 	.word	0x00000000
	.align		4
        /*001c*/ 	.word	0xfffffffc


//--------------------- .text.triton_poi_fused_add_mul_relu_sigmoid_19 --------------------------
	.section	.text.triton_poi_fused_add_mul_relu_sigmoid_19,"ax",@progbits
	.align	128
        .global         triton_poi_fused_add_mul_relu_sigmoid_19
        .type           triton_poi_fused_add_mul_relu_sigmoid_19,@function
        .size           triton_poi_fused_add_mul_relu_sigmoid_19,(.L_x_1 - triton_poi_fused_add_mul_relu_sigmoid_19)
        .other          triton_poi_fused_add_mul_relu_sigmoid_19,@"STO_CUDA_ENTRY STV_DEFAULT"
triton_poi_fused_add_mul_relu_sigmoid_19:
.text.triton_poi_fused_add_mul_relu_sigmoid_19:
[----:B------:R-:W-:Y:S01]  /*0000*/  LDC R1, c[0x0][0x28] ;  /* 0x00000a00ff017b82 */ /* 0x000fe20000000800 */
[----:B------:R-:W1:Y:S07]  /*0010*/  S2R R0, SR_TID.X ;  /* 0x0000000000007919 */ /* 0x000e6e0000002100 */
[----:B------:R-:W2:Y:S01]  /*0020*/  LDC.64 R18, c[0x0][0x228] ;  /* 0x00008a00ff127b82 */ /* 0x000ea20000000a00 */
[----:B------:R-:W-:Y:S01]  /*0030*/  ULDC.64 UR4, c[0x0][0x208] ;  /* 0x0000820000047ab9 */ /* 0x000fe20000000a00 */
[----:B------:R-:W3:Y:S06]  /*0040*/  S2R R5, SR_CTAID.X ;  /* 0x0000000000057919 */ /* 0x000eec0000002500 */
[----:B------:R-:W4:Y:S08]  /*0050*/  LDC.64 R8, c[0x0][0x218] ;  /* 0x00008600ff087b82 */ /* 0x000f300000000a00 */
[----:B------:R-:W5:Y:S08]  /*0060*/  LDC.64 R28, c[0x0][0x210] ;  /* 0x00008400ff1c7b82 */ /* 0x000f700000000a00 */
[----:B------:R-:W5:Y:S01]  /*0070*/  LDC.64 R20, c[0x0][0x220] ;  /* 0x00008800ff147b82 */ /* 0x000f620000000a00 */
[----:B-1----:R-:W-:-:S02]  /*0080*/  SHF.L.U32 R0, R0, 0x2, RZ ;  /* 0x0000000200007819 */ /* 0x002fc400000006ff */
[----:B---3--:R-:W-:Y:S02]  /*0090*/  SHF.R.S32.HI R3, RZ, 0x15, R5 ;  /* 0x00000015ff037819 */ /* 0x008fe40000011405 */
[----:B------:R-:W-:Y:S02]  /*00a0*/  LOP3.LUT R0, R0, 0x1fc, RZ, 0xc0, !PT ;  /* 0x000001fc00007812 */ /* 0x000fe400078ec0ff */
[----:B------:R-:W-:Y:S02]  /*00b0*/  SGXT R3, R3, 0x1 ;  /* 0x000000010303781a */ /* 0x000fe40000000200 */
[----:B------:R-:W-:-:S04]  /*00c0*/  LEA R22, R5, R0, 0xa ;  /* 0x0000000005167211 */ /* 0x000fc800078e50ff */
[----:B------:R-:W-:-:S04]  /*00d0*/  LEA.HI R3, R3, R22, RZ, 0x8 ;  /* 0x0000001603037211 */ /* 0x000fc800078f40ff */
[----:B------:R-:W-:Y:S02]  /*00e0*/  IADD3 R13, R3, 0x200, RZ ;  /* 0x00000200030d7810 */ /* 0x000fe40007ffe0ff */
[----:B------:R-:W-:Y:S02]  /*00f0*/  SHF.R.S32.HI R11, RZ, 0x8, R3 ;  /* 0x00000008ff0b7819 */ /* 0x000fe40000011403 */
[----:B------:R-:W-:Y:S01]  /*0100*/  SHF.R.S32.HI R13, RZ, 0x8, R13 ;  /* 0x00000008ff0d7819 */ /* 0x000fe2000001140d */
[----:B------:R-:W1:Y:S02]  /*0110*/  LDC.64 R2, c[0x0][0x230] ;  /* 0x00008c00ff027b82 */ /* 0x000e640000000a00 */
[----:B--2---:R-:W-:-:S04]  /*0120*/  IMAD.WIDE R14, R11, 0x4, R18 ;  /* 0x000000040b0e7825 */ /* 0x004fc800078e0212 */
[----:B------:R-:W-:Y:S01]  /*0130*/  IMAD.WIDE R18, R13, 0x4, R18 ;  /* 0x000000040d127825 */ /* 0x000fe200078e0212 */
[----:B------:R-:W2:Y:S04]  /*0140*/  LDG.E.EL R0, desc[UR4][R14.64] ;  /* 0x000000040e007981 */ /* 0x000ea8000c2e1900 */
[----:B------:R-:W3:Y:S01]  /*0150*/  LDG.E.EL R23, desc[UR4][R18.64] ;  /* 0x0000000412177981 */ /* 0x000ee2000c2e1900 */
[----:B----4-:R-:W-:-:S04]  /*0160*/  IMAD.WIDE R16, R11, 0x4, R8 ;  /* 0x000000040b107825 */ /* 0x010fc800078e0208 */
[C---:B-----5:R-:W-:Y:S01]  /*0170*/  IMAD.WIDE R28, R22.reuse, 0x4, R28 ;  /* 0x00000004161c7825 */ /* 0x060fe200078e021c */
[----:B------:R-:W4:Y:S03]  /*0180*/  LDG.E.EL R24, desc[UR4][R16.64] ;  /* 0x0000000410187981 */ /* 0x000f26000c2e1900 */
[----:B0-----:R-:W-:Y:S01]  /*0190*/  IMAD.WIDE R10, R11, 0x4, R20 ;  /* 0x000000040b0a7825 */ /* 0x001fe200078e0214 */
[----:B------:R-:W4:Y:S03]  /*01a0*/  LDG.E.128 R4, desc[UR4][R28.64] ;  /* 0x000000041c047981 */ /* 0x000f26000c1e1d00 */
[----:B-1----:R-:W-:Y:S01]  /*01b0*/  IMAD.WIDE R2, R22, 0x4, R2 ;  /* 0x0000000416027825 */ /* 0x002fe200078e0202 */
[----:B------:R-:W5:Y:S03]  /*01c0*/  LDG.E.EL R25, desc[UR4][R10.64] ;  /* 0x000000040a197981 */ /* 0x000f66000c2e1900 */
[C---:B------:R-:W-:Y:S01]  /*01d0*/  IMAD.WIDE R26, R13.reuse, 0x4, R8 ;  /* 0x000000040d1a7825 */ /* 0x040fe200078e0208 */
[----:B------:R-:W4:Y:S03]  /*01e0*/  LDG.E.128 R16, desc[UR4][R2.64+0x800] ;  /* 0x0008000402107981 */ /* 0x000f26000c1e1d00 */
[----:B------:R-:W-:-:S02]  /*01f0*/  IMAD.WIDE R20, R13, 0x4, R20 ;  /* 0x000000040d147825 */ /* 0x000fc400078e0214 */
[----:B------:R-:W4:Y:S04]  /*0200*/  LDG.E.EL R26, desc[UR4][R26.64] ;  /* 0x000000041a1a7981 */ /* 0x000f28000c2e1900 */
[----:B------:R0:W4:Y:S04]  /*0210*/  LDG.E.128 R8, desc[UR4][R2.64] ;  /* 0x0000000402087981 */ /* 0x000128000c1e1d00 */
[----:B------:R-:W4:Y:S04]  /*0220*/  LDG.E.128 R12, desc[UR4][R28.64+0x800] ;  /* 0x000800041c0c7981 */ /* 0x000f28000c1e1d00 */
[----:B------:R1:W4:Y:S01]  /*0230*/  LDG.E.EL R20, desc[UR4][R20.64] ;  /* 0x0000000414147981 */ /* 0x000322000c2e1900 */
[----:B0-----:R-:W-:Y:S01]  /*0240*/  HFMA2.MMA R2, -RZ, RZ, 1.625, 0 ;  /* 0x3e800000ff027435 */ /* 0x001fe200000001ff */
[----:B--2---:R-:W-:Y:S01]  /*0250*/  FADD R0, RZ, -R0 ;  /* 0x80000000ff007221 */ /* 0x004fe20000000000 */
[----:B---3--:R-:W-:-:S03]  /*0260*/  FADD R23, RZ, -R23 ;  /* 0x80000017ff177221 */ /* 0x008fc60000000000 */
[----:B------:R-:W-:Y:S01]  /*0270*/  FMUL R0, R0, 1.4426950216293334961 ;  /* 0x3fb8aa3b00007820 */ /* 0x000fe20000400000 */
[----:B------:R-:W-:-:S04]  /*0280*/  FMUL R27, R23, 1.4426950216293334961 ;  /* 0x3fb8aa3b171b7820 */ /* 0x000fc80000400000 */
[----:B------:R-:W-:Y:S02]  /*0290*/  FSETP.GEU.AND P0, PT, R0, -126, PT ;  /* 0xc2fc00000000780b */ /* 0x000fe40003f0e000 */
[----:B------:R-:W-:-:S11]  /*02a0*/  FSETP.GEU.AND P1, PT, R27, -126, PT ;  /* 0xc2fc00001b00780b */ /* 0x000fd60003f2e000 */
[----:B------:R-:W-:Y:S02]  /*02b0*/  @!P0 FMUL R0, R0, 0.5 ;  /* 0x3f00000000008820 */ /* 0x000fe40000400000 */
[----:B------:R-:W-:Y:S02]  /*02c0*/  @!P1 FMUL R27, R27, 0.5 ;  /* 0x3f0000001b1b9820 */ /* 0x000fe40000400000 */
[----:B------:R-:W0:Y:S08]  /*02d0*/  MUFU.EX2 R23, R0 ;  /* 0x0000000000177308 */ /* 0x000e300000000800 */
[----:B-1----:R-:W1:Y:S01]  /*02e0*/  MUFU.EX2 R21, R27 ;  /* 0x0000001b00157308 */ /* 0x002e620000000800 */
[----:B0-----:R-:W-:-:S04]  /*02f0*/  @!P0 FMUL R23, R23, R23 ;  /* 0x0000001717178220 */ /* 0x001fc80000400000 */
[----:B------:R-:W-:Y:S01]  /*0300*/  FADD R28, R23, 1 ;  /* 0x3f800000171c7421 */ /* 0x000fe20000000000 */
[----:B-1----:R-:W-:-:S04]  /*0310*/  @!P1 FMUL R21, R21, R21 ;  /* 0x0000001515159220 */ /* 0x002fc80000400000 */
[----:B------:R-:W-:Y:S01]  /*0320*/  FADD R29, R21, 1 ;  /* 0x3f800000151d7421 */ /* 0x000fe20000000000 */
[----:B------:R-:W-:-:S04]  /*0330*/  FSETP.GT.AND P0, PT, R28, 8.50705917302346158658e+37, PT ;  /* 0x7e8000001c00780b */ /* 0x000fc80003f04000 */
[----:B------:R-:W-:-:S09]  /*0340*/  FSETP.GT.AND P1, PT, R29, 8.50705917302346158658e+37, PT ;  /* 0x7e8000001d00780b */ /* 0x000fd20003f24000 */
[----:B------:R-:W-:-:S04]  /*0350*/  @P0 FMUL R28, R28, 0.25 ;  /* 0x3e8000001c1c0820 */ /* 0x000fc80000400000 */
[----:B------:R-:W-:Y:S01]  /*0360*/  @P1 FMUL R29, R29, 0.25 ;  /* 0x3e8000001d1d1820 */ /* 0x000fe20000400000 */
[----:B------:R-:W0:Y:S08]  /*0370*/  MUFU.RCP R21, R28 ;  /* 0x0000001c00157308 */ /* 0x000e300000001000 */
[----:B------:R-:W1:Y:S01]  /*0380*/  MUFU.RCP R23, R29 ;  /* 0x0000001d00177308 */ /* 0x000e620000001000 */
[----:B------:R-:W-:-:S02]  /*0390*/  FSEL R0, R2, 1, P0 ;  /* 0x3f80000002007808 */ /* 0x000fc40000000000 */
[----:B------:R-:W-:Y:S01]  /*03a0*/  FSEL R2, R2, 1, P1 ;  /* 0x3f80000002027808 */ /* 0x000fe20000800000 */
[--C-:B----4-:R-:W-:Y:S01]  /*03b0*/  FADD R6, R6, -R24.reuse ;  /* 0x8000001806067221 */ /* 0x110fe20000000000 */
[--C-:B------:R-:W-:Y:S01]  /*03c0*/  FADD R4, R4, -R24.reuse ;  /* 0x8000001804047221 */ /* 0x100fe20000000000 */
[----:B0-----:R-:W-:Y:S01]  /*03d0*/  FMUL R21, R21, R0 ;  /* 0x0000000015157220 */ /* 0x001fe20000400000 */
[--C-:B------:R-:W-:Y:S01]  /*03e0*/  FADD R0, R5, -R24.reuse ;  /* 0x8000001805007221 */ /* 0x100fe20000000000 */
[----:B-----5:R-:W-:Y:S01]  /*03f0*/  FMUL R5, R25, R6 ;  /* 0x0000000619057220 */ /* 0x020fe20000400000 */
[----:B------:R-:W-:Y:S01]  /*0400*/  FADD R24, R7, -R24 ;  /* 0x8000001807187221 */ /* 0x000fe20000000000 */
[----:B-1----:R-:W-:Y:S02]  /*0410*/  FMUL R23, R23, R2 ;  /* 0x0000000217177220 */ /* 0x002fe40000400000 */
[----:B------:R-:W0:Y:S01]  /*0420*/  LDC.64 R2, c[0x0][0x238] ;  /* 0x00008e00ff027b82 */ /* 0x000e220000000a00 */
[----:B------:R-:W-:Y:S01]  /*0430*/  FMUL R0, R25, R0 ;  /* 0x0000000019007220 */ /* 0x000fe20000400000 */
[----:B------:R-:W-:Y:S01]  /*0440*/  FFMA R10, R21, R5, R10 ;  /* 0x00000005150a7223 */ /* 0x000fe2000000000a */
[----:B------:R-:W-:Y:S01]  /*0450*/  FMUL R24, R25, R24 ;  /* 0x0000001819187220 */ /* 0x000fe20000400000 */
[--C-:B------:R-:W-:Y:S01]  /*0460*/  FADD R5, R12, -R26.reuse ;  /* 0x8000001a0c057221 */ /* 0x100fe20000000000 */
[--C-:B------:R-:W-:Y:S01]  /*0470*/  FADD R13, R13, -R26.reuse ;  /* 0x8000001a0d0d7221 */ /* 0x100fe20000000000 */
[--C-:B------:R-:W-:Y:S01]  /*0480*/  FADD R7, R14, -R26.reuse ;  /* 0x8000001a0e077221 */ /* 0x100fe20000000000 */
[----:B------:R-:W-:Y:S01]  /*0490*/  FADD R15, R15, -R26 ;  /* 0x8000001a0f0f7221 */ /* 0x000fe20000000000 */
[C---:B------:R-:W-:Y:S01]  /*04a0*/  FFMA R9, R21.reuse, R0, R9 ;  /* 0x0000000015097223 */ /* 0x040fe20000000009 */
[----:B------:R-:W-:Y:S01]  /*04b0*/  FFMA R11, R21, R24, R11 ;  /* 0x00000018150b7223 */ /* 0x000fe2000000000b */
[C---:B------:R-:W-:Y:S01]  /*04c0*/  FMUL R5, R20.reuse, R5 ;  /* 0x0000000514057220 */ /* 0x040fe20000400000 */
[C---:B------:R-:W-:Y:S01]  /*04d0*/  FMUL R0, R20.reuse, R13 ;  /* 0x0000000d14007220 */ /* 0x040fe20000400000 */
[C---:B------:R-:W-:Y:S01]  /*04e0*/  FMUL R7, R20.reuse, R7 ;  /* 0x0000000714077220 */ /* 0x040fe20000400000 */
[----:B------:R-:W-:Y:S01]  /*04f0*/  FMUL R4, R25, R4 ;  /* 0x0000000419047220 */ /* 0x000fe20000400000 */
[----:B------:R-:W-:Y:S01]  /*0500*/  FMUL R20, R20, R15 ;  /* 0x0000000f14147220 */ /* 0x000fe20000400000 */
[C---:B------:R-:W-:Y:S01]  /*0510*/  FFMA R5, R23.reuse, R5, R16 ;  /* 0x0000000517057223 */ /* 0x040fe20000000010 */
[----:B------:R-:W-:Y:S01]  /*0520*/  FFMA R0, R23, R0, R17 ;  /* 0x0000000017007223 */ /* 0x000fe20000000011 */
[----:B------:R-:W-:Y:S01]  /*0530*/  FFMA R8, R21, R4, R8 ;  /* 0x0000000415087223 */ /* 0x000fe20000000008 */
[C---:B------:R-:W-:Y:S01]  /*0540*/  FFMA R7, R23.reuse, R7, R18 ;  /* 0x0000000717077223 */ /* 0x040fe20000000012 */
[----:B------:R-:W-:Y:S01]  /*0550*/  FFMA R19, R23, R20, R19 ;  /* 0x0000001417137223 */ /* 0x000fe20000000013 */
[----:B------:R-:W-:-:S02]  /*0560*/  FSETP.GEU.AND P6, PT, R11, RZ, PT ;  /* 0x000000ff0b00720b */ /* 0x000fc40003fce000 */
[----:B------:R-:W-:Y:S02]  /*0570*/  FSETP.GEU.AND P0, PT, R10, RZ, PT ;  /* 0x000000ff0a00720b */ /* 0x000fe40003f0e000 */
[----:B------:R-:W-:Y:S02]  /*0580*/  SEL R11, R11, RZ, P6 ;  /* 0x000000ff0b0b7207 */ /* 0x000fe40003000000 */
[----:B------:R-:W-:Y:S02]  /*0590*/  FSETP.GEU.AND P1, PT, R9, RZ, PT ;  /* 0x000000ff0900720b */ /* 0x000fe40003f2e000 */
[----:B------:R-:W-:Y:S02]  /*05a0*/  FSETP.GEU.AND P2, PT, R8, RZ, PT ;  /* 0x000000ff0800720b */ /* 0x000fe40003f4e000 */
[----:B------:R-:W-:Y:S02]  /*05b0*/  FSETP.GEU.AND P3, PT, R19, RZ, PT ;  /* 0x000000ff1300720b */ /* 0x000fe40003f6e000 */
[----:B------:R-:W-:-:S02]  /*05c0*/  FSETP.GEU.AND P4, PT, R7, RZ, PT ;  /* 0x000000ff0700720b */ /* 0x000fc40003f8e000 */
[----:B------:R-:W-:Y:S02]  /*05d0*/  FSETP.GEU.AND P5, PT, R5, RZ, PT ;  /* 0x000000ff0500720b */ /* 0x000fe40003fae000 */
[----:B------:R-:W-:Y:S01]  /*05e0*/  FSETP.GEU.AND P6, PT, R0, RZ, PT ;  /* 0x000000ff0000720b */ /* 0x000fe20003fce000 */
[----:B0-----:R-:W-:Y:S01]  /*05f0*/  IMAD.WIDE R2, R22, 0x4, R2 ;  /* 0x0000000416027825 */ /* 0x001fe200078e0202 */
[----:B------:R-:W-:Y:S02]  /*0600*/  SEL R10, R10, RZ, P0 ;  /* 0x000000ff0a0a7207 */ /* 0x000fe40000000000 */
[----:B------:R-:W-:Y:S02]  /*0610*/  SEL R9, R9, RZ, P1 ;  /* 0x000000ff09097207 */ /* 0x000fe40000800000 */
[----:B------:R-:W-:Y:S02]  /*0620*/  SEL R8, R8, RZ, P2 ;  /* 0x000000ff08087207 */ /* 0x000fe40001000000 */
[----:B------:R-:W-:-:S02]  /*0630*/  SEL R19, R19, RZ, P3 ;  /* 0x000000ff13137207 */ /* 0x000fc40001800000 */
[----:B------:R-:W-:Y:S02]  /*0640*/  SEL R18, R7, RZ, P4 ;  /* 0x000000ff07127207 */ /* 0x000fe40002000000 */
[----:B------:R-:W-:Y:S02]  /*0650*/  SEL R16, R5, RZ, P5 ;  /* 0x000000ff05107207 */ /* 0x000fe40002800000 */
[----:B------:R-:W-:Y:S01]  /*0660*/  SEL R17, R0, RZ, P6 ;  /* 0x000000ff00117207 */ /* 0x000fe20003000000 */
[----:B------:R-:W-:Y:S04]  /*0670*/  STG.E.128 desc[UR4][R2.64], R8 ;  /* 0x0000000802007986 */ /* 0x000fe8000c101d04 */
[----:B------:R-:W-:Y:S01]  /*0680*/  STG.E.128 desc[UR4][R2.64+0x800], R16 ;  /* 0x0008001002007986 */ /* 0x000fe2000c101d04 */
[----:B------:R-:W-:Y:S05]  /*0690*/  EXIT ;  /* 0x000000000000794d */ /* 0x000fea0003800000 */
.L_x_0:
[----:B------:R-:W-:-:S00]  /*06a0*/  BRA `(.L_x_0) ;  /* 0xfffffffc00fc7947 */ /* 0x000fc0000383ffff */
[----:B------:R-:W-:-:S00]  /*06b0*/  NOP ;  /* 0x0000000000007918 */ /* 0x000fc00000000000 */
        /* <DEDUP_REMOVED lines=12> */
.L_x_1:


//--------------------- .nv.constant0.triton_poi_fused_add_mul_relu_sigmoid_19 --------------------------
	.section	.nv.constant0.triton_poi_fused_add_mul_relu_sigmoid_19,"a",@progbits
	.sectionflags	@""
	.align	4
.nv.constant0.triton_poi_fused_add_mul_relu_sigmoid_19:
	.zero		580
